//
// Generated by NVIDIA NVVM Compiler
//
// Compiler Build ID: CL-36424714
// Cuda compilation tools, release 13.0, V13.0.88
// Based on NVVM 20.0.0
//

.version 9.0
.target sm_100
.address_size 64

	// .globl	_Z9matrixMulPfS_S_i

.visible .entry _Z9matrixMulPfS_S_i(
	.param .u64 .ptr .align 1 _Z9matrixMulPfS_S_i_param_0,
	.param .u64 .ptr .align 1 _Z9matrixMulPfS_S_i_param_1,
	.param .u64 .ptr .align 1 _Z9matrixMulPfS_S_i_param_2,
	.param .u32 _Z9matrixMulPfS_S_i_param_3
)
{
	.reg .pred 	%p<10>;
	.reg .b32 	%r<40>;
	.reg .b32 	%f<67>;
	.reg .b64 	%rd<67>;

	ld.param.u64 	%rd14, [_Z9matrixMulPfS_S_i_param_1];
	ld.param.u64 	%rd15, [_Z9matrixMulPfS_S_i_param_2];
	ld.param.u32 	%r18, [_Z9matrixMulPfS_S_i_param_3];
	cvta.to.global.u64 	%rd1, %rd15;
	cvta.to.global.u64 	%rd2, %rd14;
	mov.u32 	%r19, %ctaid.y;
	mov.u32 	%r20, %ntid.y;
	mov.u32 	%r21, %tid.y;
	mad.lo.s32 	%r1, %r19, %r20, %r21;
	mov.u32 	%r22, %ctaid.x;
	mov.u32 	%r23, %ntid.x;
	mov.u32 	%r24, %tid.x;
	mad.lo.s32 	%r2, %r22, %r23, %r24;
	max.s32 	%r25, %r1, %r2;
	setp.ge.s32 	%p1, %r25, %r18;
	@%p1 bra 	$L__BB0_13;
	mul.lo.s32 	%r3, %r18, %r1;
	and.b32  	%r4, %r18, 7;
	setp.lt.u32 	%p2, %r18, 8;
	mov.f32 	%f66, 0f00000000;
	mov.b32 	%r38, 0;
	@%p2 bra 	$L__BB0_4;
	and.b32  	%r38, %r18, 2147483640;
	neg.s32 	%r36, %r38;
	mul.wide.s32 	%rd16, %r18, 4;
	add.s64 	%rd3, %rd1, %rd16;
	shl.b32 	%r7, %r18, 3;
	mul.wide.s32 	%rd17, %r18, 8;
	add.s64 	%rd4, %rd1, %rd17;
	mul.wide.s32 	%rd18, %r18, 12;
	add.s64 	%rd5, %rd1, %rd18;
	mul.wide.s32 	%rd19, %r18, 16;
	add.s64 	%rd6, %rd1, %rd19;
	mul.wide.s32 	%rd20, %r18, 20;
	add.s64 	%rd7, %rd1, %rd20;
	mul.wide.s32 	%rd21, %r18, 24;
	add.s64 	%rd8, %rd1, %rd21;
	mul.wide.s32 	%rd22, %r18, 28;
	add.s64 	%rd9, %rd1, %rd22;
	mul.wide.u32 	%rd23, %r3, 4;
	add.s64 	%rd24, %rd23, %rd2;
	add.s64 	%rd66, %rd24, 16;
	mov.f32 	%f66, 0f00000000;
	mov.u32 	%r35, %r2;
$L__BB0_3:
	.pragma "nounroll";
	mul.wide.s32 	%rd25, %r35, 4;
	add.s64 	%rd26, %rd3, %rd25;
	add.s64 	%rd27, %rd4, %rd25;
	add.s64 	%rd28, %rd5, %rd25;
	add.s64 	%rd29, %rd6, %rd25;
	add.s64 	%rd30, %rd7, %rd25;
	add.s64 	%rd31, %rd8, %rd25;
	add.s64 	%rd32, %rd9, %rd25;
	add.s64 	%rd33, %rd1, %rd25;
	ld.global.f32 	%f16, [%rd66+-16];
	ld.global.f32 	%f17, [%rd33];
	fma.rn.f32 	%f18, %f16, %f17, %f66;
	ld.global.f32 	%f19, [%rd66+-12];
	ld.global.f32 	%f20, [%rd26];
	fma.rn.f32 	%f21, %f19, %f20, %f18;
	ld.global.f32 	%f22, [%rd66+-8];
	ld.global.f32 	%f23, [%rd27];
	fma.rn.f32 	%f24, %f22, %f23, %f21;
	ld.global.f32 	%f25, [%rd66+-4];
	ld.global.f32 	%f26, [%rd28];
	fma.rn.f32 	%f27, %f25, %f26, %f24;
	ld.global.f32 	%f28, [%rd66];
	ld.global.f32 	%f29, [%rd29];
	fma.rn.f32 	%f30, %f28, %f29, %f27;
	ld.global.f32 	%f31, [%rd66+4];
	ld.global.f32 	%f32, [%rd30];
	fma.rn.f32 	%f33, %f31, %f32, %f30;
	ld.global.f32 	%f34, [%rd66+8];
	ld.global.f32 	%f35, [%rd31];
	fma.rn.f32 	%f36, %f34, %f35, %f33;
	ld.global.f32 	%f37, [%rd66+12];
	ld.global.f32 	%f38, [%rd32];
	fma.rn.f32 	%f66, %f37, %f38, %f36;
	add.s32 	%r36, %r36, 8;
	add.s32 	%r35, %r35, %r7;
	add.s64 	%rd66, %rd66, 32;
	setp.ne.s32 	%p3, %r36, 0;
	@%p3 bra 	$L__BB0_3;
$L__BB0_4:
	setp.eq.s32 	%p4, %r4, 0;
	@%p4 bra 	$L__BB0_12;
	and.b32  	%r13, %r18, 3;
	setp.lt.u32 	%p5, %r4, 4;
	@%p5 bra 	$L__BB0_7;
	add.s32 	%r27, %r38, %r3;
	mul.wide.u32 	%rd34, %r27, 4;
	add.s64 	%rd35, %rd2, %rd34;
	ld.global.f32 	%f40, [%rd35];
	mad.lo.s32 	%r28, %r38, %r18, %r2;
	mul.wide.s32 	%rd36, %r28, 4;
	add.s64 	%rd37, %rd1, %rd36;
	ld.global.f32 	%f41, [%rd37];
	fma.rn.f32 	%f42, %f40, %f41, %f66;
	cvt.u64.u32 	%rd38, %r3;
	cvt.u64.u32 	%rd39, %r38;
	add.s64 	%rd40, %rd39, %rd38;
	shl.b64 	%rd41, %rd40, 2;
	add.s64 	%rd42, %rd2, %rd41;
	ld.global.f32 	%f43, [%rd42+4];
	mul.wide.s32 	%rd43, %r18, 4;
	add.s64 	%rd44, %rd37, %rd43;
	ld.global.f32 	%f44, [%rd44];
	fma.rn.f32 	%f45, %f43, %f44, %f42;
	ld.global.f32 	%f46, [%rd42+8];
	add.s64 	%rd45, %rd44, %rd43;
	ld.global.f32 	%f47, [%rd45];
	fma.rn.f32 	%f48, %f46, %f47, %f45;
	ld.global.f32 	%f49, [%rd42+12];
	add.s64 	%rd46, %rd45, %rd43;
	ld.global.f32 	%f50, [%rd46];
	fma.rn.f32 	%f66, %f49, %f50, %f48;
	add.s32 	%r38, %r38, 4;
$L__BB0_7:
	setp.eq.s32 	%p6, %r13, 0;
	@%p6 bra 	$L__BB0_12;
	setp.eq.s32 	%p7, %r13, 1;
	@%p7 bra 	$L__BB0_10;
	add.s32 	%r29, %r38, %r3;
	mul.wide.u32 	%rd47, %r29, 4;
	add.s64 	%rd48, %rd2, %rd47;
	ld.global.f32 	%f52, [%rd48];
	mad.lo.s32 	%r30, %r38, %r18, %r2;
	mul.wide.s32 	%rd49, %r30, 4;
	add.s64 	%rd50, %rd1, %rd49;
	ld.global.f32 	%f53, [%rd50];
	fma.rn.f32 	%f54, %f52, %f53, %f66;
	cvt.u64.u32 	%rd51, %r3;
	cvt.u64.u32 	%rd52, %r38;
	add.s64 	%rd53, %rd52, %rd51;
	shl.b64 	%rd54, %rd53, 2;
	add.s64 	%rd55, %rd2, %rd54;
	ld.global.f32 	%f55, [%rd55+4];
	mul.wide.s32 	%rd56, %r18, 4;
	add.s64 	%rd57, %rd50, %rd56;
	ld.global.f32 	%f56, [%rd57];
	fma.rn.f32 	%f66, %f55, %f56, %f54;
	add.s32 	%r38, %r38, 2;
$L__BB0_10:
	and.b32  	%r31, %r18, 1;
	setp.eq.b32 	%p8, %r31, 1;
	not.pred 	%p9, %p8;
	@%p9 bra 	$L__BB0_12;
	add.s32 	%r32, %r38, %r3;
	mul.wide.u32 	%rd58, %r32, 4;
	add.s64 	%rd59, %rd2, %rd58;
	ld.global.f32 	%f57, [%rd59];
	mad.lo.s32 	%r33, %r38, %r18, %r2;
	mul.wide.s32 	%rd60, %r33, 4;
	add.s64 	%rd61, %rd1, %rd60;
	ld.global.f32 	%f58, [%rd61];
	fma.rn.f32 	%f66, %f57, %f58, %f66;
$L__BB0_12:
	ld.param.u64 	%rd65, [_Z9matrixMulPfS_S_i_param_0];
	add.s32 	%r34, %r3, %r2;
	cvta.to.global.u64 	%rd62, %rd65;
	mul.wide.s32 	%rd63, %r34, 4;
	add.s64 	%rd64, %rd62, %rd63;
	st.global.f32 	[%rd64], %f66;
$L__BB0_13:
	ret;

}


// ===== COMPILED SASS (sm_100) =====

	.target	sm_100

	.elftype	@"ET_EXEC"


//--------------------- .note.nv.tkinfo           --------------------------
	.section	.note.nv.tkinfo,"",@"SHT_NOTE"
	.sectionflags	@"SHF_NOTE_NV_TKINFO"
	.tkinfo
        /*0018*/ 	.word	0x00000002
        /*0030*/ 	.string	""
        /*0030*/ 	.string	"ptxas"
        /*0030*/ 	.string	"Cuda compilation tools, release 13.0, V13.0.88"
        /*0030*/ 	.string	"Build cuda_13.0.r13.0/compiler.36424714_0"
        /*0030*/ 	.string	"-arch sm_100 -m 64 "



//--------------------- .note.nv.cuinfo           --------------------------
	.section	.note.nv.cuinfo,"",@"SHT_NOTE"
	.sectionflags	@"SHF_NOTE_NV_CUINFO"
        /*0018*/ 	.short	0x0002
        /*001a*/ 	.short	0x0064
        /*001c*/ 	.short	0x0082
	.zero		2


//--------------------- .nv.info                  --------------------------
	.section	.nv.info,"",@"SHT_CUDA_INFO"
	.align	4


	//----- nvinfo : EIATTR_REGCOUNT
	.align		4
        /*0000*/ 	.byte	0x04, 0x2f
        /*0002*/ 	.short	(.L_1 - .L_0)
	.align		4
.L_0:
        /*0004*/ 	.word	index@(_Z9matrixMulPfS_S_i)
        /*0008*/ 	.word	0x0000001e


	//----- nvinfo : EIATTR_FRAME_SIZE
	.align		4
.L_1:
        /*000c*/ 	.byte	0x04, 0x11
        /*000e*/ 	.short	(.L_3 - .L_2)
	.align		4
.L_2:
        /*0010*/ 	.word	index@(_Z9matrixMulPfS_S_i)
        /*0014*/ 	.word	0x00000000


	//----- nvinfo : EIATTR_MIN_STACK_SIZE
	.align		4
.L_3:
        /*0018*/ 	.byte	0x04, 0x12
        /*001a*/ 	.short	(.L_5 - .L_4)
	.align		4
.L_4:
        /*001c*/ 	.word	index@(_Z9matrixMulPfS_S_i)
        /*0020*/ 	.word	0x00000000
.L_5:


//--------------------- .nv.compat                --------------------------
	.section	.nv.compat,"",@"SHT_CUDA_COMPAT_INFO"
	.align	4
        /*0000*/ 	.byte	0x02, 0x09, 0x00, 0x00, 0x02, 0x02, 0x01, 0x00, 0x02, 0x05, 0x05, 0x00, 0x03, 0x07, 0x01, 0x01
        /*0010*/ 	.byte	0x02, 0x03, 0x00, 0x00, 0x02, 0x06, 0x01, 0x00, 0x04, 0x0b, 0x08, 0x00, 0x09, 0x00, 0x00, 0x00
        /*0020*/ 	.byte	0x00, 0x00, 0x00, 0x00


//--------------------- .nv.info._Z9matrixMulPfS_S_i --------------------------
	.section	.nv.info._Z9matrixMulPfS_S_i,"",@"SHT_CUDA_INFO"
	.sectionflags	@""
	.align	4


	//----- nvinfo : EIATTR_CUDA_API_VERSION
	.align		4
        /*0000*/ 	.byte	0x04, 0x37
        /*0002*/ 	.short	(.L_7 - .L_6)
.L_6:
        /*0004*/ 	.word	0x00000082


	//----- nvinfo : EIATTR_KPARAM_INFO
	.align		4
.L_7:
        /*0008*/ 	.byte	0x04, 0x17
        /*000a*/ 	.short	(.L_9 - .L_8)
.L_8:
        /*000c*/ 	.word	0x00000000
        /*0010*/ 	.short	0x0003
        /*0012*/ 	.short	0x0018
        /*0014*/ 	.byte	0x00, 0xf0, 0x11, 0x00


	//----- nvinfo : EIATTR_KPARAM_INFO
	.align		4
.L_9:
        /*0018*/ 	.byte	0x04, 0x17
        /*001a*/ 	.short	(.L_11 - .L_10)
.L_10:
        /*001c*/ 	.word	0x00000000
        /*0020*/ 	.short	0x0002
        /*0022*/ 	.short	0x0010
        /*0024*/ 	.byte	0x00, 0xf5, 0x21, 0x00


	//----- nvinfo : EIATTR_KPARAM_INFO
	.align		4
.L_11:
        /*0028*/ 	.byte	0x04, 0x17
        /*002a*/ 	.short	(.L_13 - .L_12)
.L_12:
        /*002c*/ 	.word	0x00000000
        /*0030*/ 	.short	0x0001
        /*0032*/ 	.short	0x0008
        /*0034*/ 	.byte	0x00, 0xf5, 0x21, 0x00


	//----- nvinfo : EIATTR_KPARAM_INFO
	.align		4
.L_13:
        /*0038*/ 	.byte	0x04, 0x17
        /*003a*/ 	.short	(.L_15 - .L_14)
.L_14:
        /*003c*/ 	.word	0x00000000
        /*0040*/ 	.short	0x0000
        /*0042*/ 	.short	0x0000
        /*0044*/ 	.byte	0x00, 0xf5, 0x21, 0x00


	//----- nvinfo : EIATTR_SPARSE_MMA_MASK
	.align		4
.L_15:
        /*0048*/ 	.byte	0x03, 0x50
        /*004a*/ 	.short	0x0000


	//----- nvinfo : EIATTR_MAXREG_COUNT
	.align		4
        /*004c*/ 	.byte	0x03, 0x1b
        /*004e*/ 	.short	0x00ff


	//----- nvinfo : EIATTR_MERCURY_ISA_VERSION
	.align		4
        /*0050*/ 	.byte	0x03, 0x5f
        /*0052*/ 	.short	0x0101


	//----- nvinfo : EIATTR_VRC_CTA_INIT_COUNT
	.align		4
        /*0054*/ 	.byte	0x02, 0x4a
	.zero		1
	.zero		1


	//----- nvinfo : EIATTR_EXIT_INSTR_OFFSETS
	.align		4
        /*0058*/ 	.byte	0x04, 0x1c
        /*005a*/ 	.short	(.L_17 - .L_16)


	//   ....[0]....
.L_16:
        /*005c*/ 	.word	0x000000c0


	//   ....[1]....
        /*0060*/ 	.word	0x00000aa0


	//----- nvinfo : EIATTR_CBANK_PARAM_SIZE
	.align		4
.L_17:
        /*0064*/ 	.byte	0x03, 0x19
        /*0066*/ 	.short	0x001c


	//----- nvinfo : EIATTR_PARAM_CBANK
	.align		4
        /*0068*/ 	.byte	0x04, 0x0a
        /*006a*/ 	.short	(.L_19 - .L_18)
	.align		4
.L_18:
        /*006c*/ 	.word	index@(.nv.constant0._Z9matrixMulPfS_S_i)
        /*0070*/ 	.short	0x0380
        /*0072*/ 	.short	0x001c


	//----- nvinfo : EIATTR_SW_WAR
	.align		4
.L_19:
        /*0074*/ 	.byte	0x04, 0x36
        /*0076*/ 	.short	(.L_21 - .L_20)
.L_20:
        /*0078*/ 	.word	0x00000008
.L_21:


//--------------------- .nv.callgraph             --------------------------
	.section	.nv.callgraph,"",@"SHT_CUDA_CALLGRAPH"
	.align	4
	.sectionentsize	8
	.align		4
        /*0000*/ 	.word	0x00000000
	.align		4
        /*0004*/ 	.word	0xffffffff
	.align		4
        /*0008*/ 	.word	0x00000000
	.align		4
        /*000c*/ 	.word	0xfffffffe
	.align		4
        /*0010*/ 	.word	0x00000000
	.align		4
        /*0014*/ 	.word	0xfffffffd
	.align		4
        /*0018*/ 	.word	0x00000000
	.align		4
        /*001c*/ 	.word	0xfffffffc


//--------------------- .text._Z9matrixMulPfS_S_i --------------------------
	.section	.text._Z9matrixMulPfS_S_i,"ax",@progbits
	.align	128
        .global         _Z9matrixMulPfS_S_i
        .type           _Z9matrixMulPfS_S_i,@function
        .size           _Z9matrixMulPfS_S_i,(.L_x_5 - _Z9matrixMulPfS_S_i)
        .other          _Z9matrixMulPfS_S_i,@"STO_CUDA_ENTRY STV_DEFAULT"
_Z9matrixMulPfS_S_i:
.text._Z9matrixMulPfS_S_i:
[----:B------:R-:W-:Y:S01]  /*0000*/  LDC R1, c[0x0][0x37c] ;  /* 0x0000df00ff017b82 */ /* 0x000fe20000000800 */
[----:B------:R-:W0:Y:S07]  /*0010*/  S2R R0, SR_TID.Y ;  /* 0x0000000000007919 */ /* 0x000e2e0000002200 */
[----:B------:R-:W0:Y:S01]  /*0020*/  S2UR UR4, SR_CTAID.Y ;  /* 0x00000000000479c3 */ /* 0x000e220000002600 */
[----:B------:R-:W1:Y:S01]  /*0030*/  LDCU UR20, c[0x0][0x398] ;  /* 0x00007300ff1477ac */ /* 0x000e620008000800 */
[----:B------:R-:W2:Y:S06]  /*0040*/  S2R R3, SR_TID.X ;  /* 0x0000000000037919 */ /* 0x000eac0000002100 */
[----:B------:R-:W0:Y:S08]  /*0050*/  LDC R13, c[0x0][0x364] ;  /* 0x0000d900ff0d7b82 */ /* 0x000e300000000800 */
[----:B------:R-:W2:Y:S08]  /*0060*/  S2UR UR5, SR_CTAID.X ;  /* 0x00000000000579c3 */ /* 0x000eb00000002500 */
[----:B------:R-:W2:Y:S01]  /*0070*/  LDC R2, c[0x0][0x360] ;  /* 0x0000d800ff027b82 */ /* 0x000ea20000000800 */
[----:B0-----:R-:W-:-:S02]  /*0080*/  IMAD R13, R13, UR4, R0 ;  /* 0x000000040d0d7c24 */ /* 0x001fc4000f8e0200 */
[----:B--2---:R-:W-:-:S05]  /*0090*/  IMAD R0, R2, UR5, R3 ;  /* 0x0000000502007c24 */ /* 0x004fca000f8e0203 */
[----:B------:R-:W-:-:S04]  /*00a0*/  VIMNMX R2, PT, PT, R13, R0, !PT ;  /* 0x000000000d027248 */ /* 0x000fc80007fe0100 */
[----:B-1----:R-:W-:-:S13]  /*00b0*/  ISETP.GE.AND P0, PT, R2, UR20, PT ;  /* 0x0000001402007c0c */ /* 0x002fda000bf06270 */
[----:B------:R-:W-:Y:S05]  /*00c0*/  @P0 EXIT ;  /* 0x000000000000094d */ /* 0x000fea0003800000 */
[----:B------:R-:W-:Y:S01]  /*00d0*/  UISETP.GE.U32.AND UP0, UPT, UR20, 0x8, UPT ;  /* 0x000000081400788c */ /* 0x000fe2000bf06070 */
[----:B------:R-:W-:Y:S02]  /*00e0*/  HFMA2 R12, -RZ, RZ, 0, 0 ;  /* 0x00000000ff0c7431 */ /* 0x000fe400000001ff */
[----:B------:R-:W-:Y:S01]  /*00f0*/  IMAD R13, R13, UR20, RZ ;  /* 0x000000140d0d7c24 */ /* 0x000fe2000f8e02ff */
[----:B------:R-:W-:Y:S01]  /*0100*/  UMOV UR4, URZ ;  /* 0x000000ff00047c82 */ /* 0x000fe20008000000 */
[----:B------:R-:W0:Y:S04]  /*0110*/  LDCU.64 UR18, c[0x0][0x358] ;  /* 0x00006b00ff1277ac */ /* 0x000e280008000a00 */
[----:B------:R-:W-:Y:S05]  /*0120*/  BRA.U !UP0, `(.L_x_0) ;  /* 0x0000000508007547 */ /* 0x000fea000b800000 */
[----:B------:R-:W1:Y:S01]  /*0130*/  LDC.64 R2, c[0x0][0x388] ;  /* 0x0000e200ff027b82 */ /* 0x000e620000000a00 */
[----:B------:R-:W2:Y:S01]  /*0140*/  LDCU.64 UR22, c[0x0][0x390] ;  /* 0x00007200ff1677ac */ /* 0x000ea20008000a00 */
[----:B------:R-:W-:Y:S02]  /*0150*/  MOV R12, RZ ;  /* 0x000000ff000c7202 */ /* 0x000fe40000000f00 */
[----:B------:R-:W-:Y:S01]  /*0160*/  MOV R14, R0 ;  /* 0x00000000000e7202 */ /* 0x000fe20000000f00 */
[----:B------:R-:W-:-:S04]  /*0170*/  ULOP3.LUT UR4, UR20, 0x7ffffff8, URZ, 0xc0, !UPT ;  /* 0x7ffffff814047892 */ /* 0x000fc8000f8ec0ff */
[----:B------:R-:W-:Y:S02]  /*0180*/  UIADD3 UR5, UPT, UPT, -UR4, URZ, URZ ;  /* 0x000000ff04057290 */ /* 0x000fe4000fffe1ff */
[----:B--2---:R-:W-:Y:S02]  /*0190*/  UIMAD.WIDE UR6, UR20, 0x8, UR22 ;  /* 0x00000008140678a5 */ /* 0x004fe4000f8e0216 */
[----:B------:R-:W-:Y:S02]  /*01a0*/  UIMAD.WIDE UR8, UR20, 0xc, UR22 ;  /* 0x0000000c140878a5 */ /* 0x000fe4000f8e0216 */
[----:B------:R-:W-:Y:S01]  /*01b0*/  UIMAD.WIDE UR10, UR20, 0x10, UR22 ;  /* 0x00000010140a78a5 */ /* 0x000fe2000f8e0216 */
[----:B-1----:R-:W-:Y:S01]  /*01c0*/  IMAD.WIDE.U32 R2, R13, 0x4, R2 ;  /* 0x000000040d027825 */ /* 0x002fe200078e0002 */
[----:B------:R-:W-:Y:S02]  /*01d0*/  UIMAD.WIDE UR12, UR20, 0x14, UR22 ;  /* 0x00000014140c78a5 */ /* 0x000fe4000f8e0216 */
[----:B------:R-:W-:Y:S01]  /*01e0*/  UIMAD.WIDE UR14, UR20, 0x18, UR22 ;  /* 0x00000018140e78a5 */ /* 0x000fe2000f8e0216 */
[----:B------:R-:W-:Y:S01]  /*01f0*/  IADD3 R2, P0, PT, R2, 0x10, RZ ;  /* 0x0000001002027810 */ /* 0x000fe20007f1e0ff */
[----:B------:R-:W-:-:S03]  /*0200*/  UIMAD.WIDE UR16, UR20, 0x1c, UR22 ;  /* 0x0000001c141078a5 */ /* 0x000fc6000f8e0216 */
[----:B------:R-:W-:-:S09]  /*0210*/  IADD3.X R3, PT, PT, RZ, R3, RZ, P0, !PT ;  /* 0x00000003ff037210 */ /* 0x000fd200007fe4ff */
.L_x_1:
[----:B------:R-:W-:Y:S01]  /*0220*/  UIMAD.WIDE UR24, UR20, 0x4, UR22 ;  /* 0x00000004141878a5 */ /* 0x000fe2000f8e0216 */
[----:B------:R-:W-:Y:S01]  /*0230*/  MOV R23, 0x4 ;  /* 0x0000000400177802 */ /* 0x000fe20000000f00 */
[----:B------:R-:W-:Y:S01]  /*0240*/  HFMA2 R25, -RZ, RZ, 0, 2.384185791015625e-07 ;  /* 0x00000004ff197431 */ /* 0x000fe200000001ff */
[----:B0-----:R-:W2:Y:S03]  /*0250*/  LDG.E R21, desc[UR18][R2.64+-0x10] ;  /* 0xfffff01202157981 */ /* 0x001ea6000c1e1900 */
[----:B------:R-:W-:Y:S01]  /*0260*/  IMAD.WIDE R22, R14, R23, UR22 ;  /* 0x000000160e167e25 */ /* 0x000fe2000f8e0217 */
[----:B------:R-:W-:Y:S01]  /*0270*/  MOV R8, UR24 ;  /* 0x0000001800087c02 */ /* 0x000fe20008000f00 */
[----:B------:R-:W3:Y:S01]  /*0280*/  LDG.E R19, desc[UR18][R2.64+-0xc] ;  /* 0xfffff41202137981 */ /* 0x000ee2000c1e1900 */
[----:B------:R-:W-:-:S03]  /*0290*/  MOV R9, UR25 ;  /* 0x0000001900097c02 */ /* 0x000fc60008000f00 */
[----:B------:R-:W2:Y:S01]  /*02a0*/  LDG.E R22, desc[UR18][R22.64] ;  /* 0x0000001216167981 */ /* 0x000ea2000c1e1900 */
[----:B------:R-:W-:Y:S02]  /*02b0*/  IMAD.MOV.U32 R11, RZ, RZ, 0x4 ;  /* 0x00000004ff0b7424 */ /* 0x000fe400078e00ff */
[----:B------:R-:W-:-:S04]  /*02c0*/  IMAD.WIDE R8, R14, 0x4, R8 ;  /* 0x000000040e087825 */ /* 0x000fc800078e0208 */
[----:B------:R-:W-:Y:S01]  /*02d0*/  HFMA2 R7, -RZ, RZ, 0, 2.384185791015625e-07 ;  /* 0x00000004ff077431 */ /* 0x000fe200000001ff */
[----:B------:R-:W-:Y:S01]  /*02e0*/  MOV R5, 0x4 ;  /* 0x0000000400057802 */ /* 0x000fe20000000f00 */
[----:B------:R-:W4:Y:S01]  /*02f0*/  LDG.E R17, desc[UR18][R2.64+-0x8] ;  /* 0xfffff81202117981 */ /* 0x000f22000c1e1900 */
[----:B------:R-:W-:-:S03]  /*0300*/  IMAD.WIDE R24, R14, R25, UR6 ;  /* 0x000000060e187e25 */ /* 0x000fc6000f8e0219 */
[----:B------:R0:W3:Y:S01]  /*0310*/  LDG.E R20, desc[UR18][R8.64] ;  /* 0x0000001208147981 */ /* 0x0000e2000c1e1900 */
[----:B------:R-:W-:-:S03]  /*0320*/  IMAD.WIDE R10, R14, R11, UR8 ;  /* 0x000000080e0a7e25 */ /* 0x000fc6000f8e020b */
[----:B------:R-:W4:Y:S01]  /*0330*/  LDG.E R18, desc[UR18][R24.64] ;  /* 0x0000001218127981 */ /* 0x000f22000c1e1900 */
[----:B------:R-:W-:-:S04]  /*0340*/  IMAD.WIDE R4, R14, R5, UR10 ;  /* 0x0000000a0e047e25 */ /* 0x000fc8000f8e0205 */
[----:B------:R-:W-:Y:S01]  /*0350*/  HFMA2 R27, -RZ, RZ, 0, 2.384185791015625e-07 ;  /* 0x00000004ff1b7431 */ /* 0x000fe200000001ff */
[----:B------:R1:W5:Y:S01]  /*0360*/  LDG.E R16, desc[UR18][R10.64] ;  /* 0x000000120a107981 */ /* 0x000362000c1e1900 */
[C---:B------:R-:W-:Y:S01]  /*0370*/  IMAD.WIDE R6, R14.reuse, R7, UR12 ;  /* 0x0000000c0e067e25 */ /* 0x040fe2000f8e0207 */
[----:B0-----:R-:W-:Y:S02]  /*0380*/  MOV R9, 0x4 ;  /* 0x0000000400097802 */ /* 0x001fe40000000f00 */
[----:B------:R-:W5:Y:S04]  /*0390*/  LDG.E R15, desc[UR18][R2.64+-0x4] ;  /* 0xfffffc12020f7981 */ /* 0x000f68000c1e1900 */
[----:B------:R0:W5:Y:S01]  /*03a0*/  LDG.E R4, desc[UR18][R4.64] ;  /* 0x0000001204047981 */ /* 0x000162000c1e1900 */
[----:B------:R-:W-:-:S03]  /*03b0*/  IMAD.WIDE R8, R14, R9, UR14 ;  /* 0x0000000e0e087e25 */ /* 0x000fc6000f8e0209 */
[----:B------:R-:W5:Y:S01]  /*03c0*/  LDG.E R23, desc[UR18][R2.64] ;  /* 0x0000001202177981 */ /* 0x000f62000c1e1900 */
[----:B-1----:R-:W-:-:S03]  /*03d0*/  IMAD.WIDE R10, R14, R27, UR16 ;  /* 0x000000100e0a7e25 */ /* 0x002fc6000f8e021b */
[----:B------:R-:W5:Y:S04]  /*03e0*/  LDG.E R7, desc[UR18][R6.64] ;  /* 0x0000001206077981 */ /* 0x000f68000c1e1900 */
[----:B------:R-:W5:Y:S04]  /*03f0*/  LDG.E R24, desc[UR18][R2.64+0x4] ;  /* 0x0000041202187981 */ /* 0x000f68000c1e1900 */
[----:B------:R-:W5:Y:S04]  /*0400*/  LDG.E R8, desc[UR18][R8.64] ;  /* 0x0000001208087981 */ /* 0x000f68000c1e1900 */
[----:B------:R-:W5:Y:S04]  /*0410*/  LDG.E R25, desc[UR18][R2.64+0x8] ;  /* 0x0000081202197981 */ /* 0x000f68000c1e1900 */
[----:B------:R-:W5:Y:S04]  /*0420*/  LDG.E R10, desc[UR18][R10.64] ;  /* 0x000000120a0a7981 */ /* 0x000f68000c1e1900 */
[----:B------:R1:W5:Y:S01]  /*0430*/  LDG.E R27, desc[UR18][R2.64+0xc] ;  /* 0x00000c12021b7981 */ /* 0x000362000c1e1900 */
[----:B------:R-:W-:-:S04]  /*0440*/  UIADD3 UR5, UPT, UPT, UR5, 0x8, URZ ;  /* 0x0000000805057890 */ /* 0x000fc8000fffe0ff */
[----:B------:R-:W-:Y:S01]  /*0450*/  UISETP.NE.AND UP0, UPT, UR5, URZ, UPT ;  /* 0x000000ff0500728c */ /* 0x000fe2000bf05270 */
[----:B0-----:R-:W-:Y:S02]  /*0460*/  MOV R5, UR20 ;  /* 0x0000001400057c02 */ /* 0x001fe40008000f00 */
[----:B-1----:R-:W-:-:S03]  /*0470*/  IADD3 R2, P0, PT, R2, 0x20, RZ ;  /* 0x0000002002027810 */ /* 0x002fc60007f1e0ff */
[----:B------:R-:W-:Y:S01]  /*0480*/  IMAD R14, R5, 0x8, R14 ;  /* 0x00000008050e7824 */ /* 0x000fe200078e020e */
[----:B------:R-:W-:Y:S01]  /*0490*/  IADD3.X R3, PT, PT, RZ, R3, RZ, P0, !PT ;  /* 0x00000003ff037210 */ /* 0x000fe200007fe4ff */
[----:B--2---:R-:W-:-:S04]  /*04a0*/  FFMA R22, R21, R22, R12 ;  /* 0x0000001615167223 */ /* 0x004fc8000000000c */
[----:B---3--:R-:W-:-:S04]  /*04b0*/  FFMA R20, R19, R20, R22 ;  /* 0x0000001413147223 */ /* 0x008fc80000000016 */
[----:B----4-:R-:W-:-:S04]  /*04c0*/  FFMA R18, R17, R18, R20 ;  /* 0x0000001211127223 */ /* 0x010fc80000000014 */
[----:B-----5:R-:W-:-:S04]  /*04d0*/  FFMA R16, R15, R16, R18 ;  /* 0x000000100f107223 */ /* 0x020fc80000000012 */
[----:B------:R-:W-:-:S04]  /*04e0*/  FFMA R23, R23, R4, R16 ;  /* 0x0000000417177223 */ /* 0x000fc80000000010 */
[----:B------:R-:W-:-:S04]  /*04f0*/  FFMA R24, R24, R7, R23 ;  /* 0x0000000718187223 */ /* 0x000fc80000000017 */
[----:B------:R-:W-:-:S04]  /*0500*/  FFMA R8, R25, R8, R24 ;  /* 0x0000000819087223 */ /* 0x000fc80000000018 */
[----:B------:R-:W-:Y:S01]  /*0510*/  FFMA R12, R27, R10, R8 ;  /* 0x0000000a1b0c7223 */ /* 0x000fe20000000008 */
[----:B------:R-:W-:Y:S06]  /*0520*/  BRA.U UP0, `(.L_x_1) ;  /* 0xfffffffd003c7547 */ /* 0x000fec000b83ffff */
.L_x_0:
[----:B------:R-:W-:-:S04]  /*0530*/  ULOP3.LUT UR6, UR20, 0x7, URZ, 0xc0, !UPT ;  /* 0x0000000714067892 */ /* 0x000fc8000f8ec0ff */
[----:B------:R-:W-:-:S09]  /*0540*/  UISETP.NE.AND UP0, UPT, UR6, URZ, UPT ;  /* 0x000000ff0600728c */ /* 0x000fd2000bf05270 */
[----:B------:R-:W-:Y:S05]  /*0550*/  BRA.U !UP0, `(.L_x_2) ;  /* 0x0000000508407547 */ /* 0x000fea000b800000 */
[----:B------:R-:W-:Y:S02]  /*0560*/  UISETP.GE.U32.AND UP0, UPT, UR6, 0x4, UPT ;  /* 0x000000040600788c */ /* 0x000fe4000bf06070 */
[----:B------:R-:W-:-:S04]  /*0570*/  ULOP3.LUT UR5, UR20, 0x3, URZ, 0xc0, !UPT ;  /* 0x0000000314057892 */ /* 0x000fc8000f8ec0ff */
[----:B------:R-:W-:-:S03]  /*0580*/  UISETP.NE.AND UP1, UPT, UR5, URZ, UPT ;  /* 0x000000ff0500728c */ /* 0x000fc6000bf25270 */
[----:B------:R-:W-:Y:S08]  /*0590*/  BRA.U !UP0, `(.L_x_3) ;  /* 0x00000001087c7547 */ /* 0x000ff0000b800000 */
[----:B------:R-:W1:Y:S01]  /*05a0*/  LDC.64 R6, c[0x0][0x390] ;  /* 0x0000e400ff067b82 */ /* 0x000e620000000a00 */
[----:B------:R-:W2:Y:S01]  /*05b0*/  LDCU.64 UR6, c[0x0][0x388] ;  /* 0x00007100ff0677ac */ /* 0x000ea20008000a00 */
[----:B------:R-:W-:Y:S02]  /*05c0*/  MOV R9, UR4 ;  /* 0x0000000400097c02 */ /* 0x000fe40008000f00 */
[C---:B------:R-:W-:Y:S02]  /*05d0*/  IADD3 R3, PT, PT, R13.reuse, UR4, RZ ;  /* 0x000000040d037c10 */ /* 0x040fe4000fffe0ff */
[----:B------:R-:W-:Y:S01]  /*05e0*/  IADD3 R10, P0, PT, R13, UR4, RZ ;  /* 0x000000040d0a7c10 */ /* 0x000fe2000ff1e0ff */
[----:B------:R-:W-:Y:S01]  /*05f0*/  IMAD R9, R9, UR20, R0 ;  /* 0x0000001409097c24 */ /* 0x000fe2000f8e0200 */
[----:B------:R-:W3:Y:S01]  /*0600*/  LDC.64 R4, c[0x0][0x388] ;  /* 0x0000e200ff047b82 */ /* 0x000ee20000000a00 */
[----:B------:R-:W-:Y:S02]  /*0610*/  MOV R11, UR20 ;  /* 0x00000014000b7c02 */ /* 0x000fe40008000f00 */
[----:B------:R-:W-:Y:S01]  /*0620*/  MOV R15, UR20 ;  /* 0x00000014000f7c02 */ /* 0x000fe20008000f00 */
[----:B-1----:R-:W-:Y:S01]  /*0630*/  IMAD.WIDE R6, R9, 0x4, R6 ;  /* 0x0000000409067825 */ /* 0x002fe200078e0206 */
[----:B------:R-:W-:-:S05]  /*0640*/  MOV R9, UR20 ;  /* 0x0000001400097c02 */ /* 0x000fca0008000f00 */
[----:B------:R-:W-:Y:S02]  /*0650*/  IMAD.WIDE R8, R9, 0x4, R6 ;  /* 0x0000000409087825 */ /* 0x000fe400078e0206 */
[----:B0-----:R-:W4:Y:S02]  /*0660*/  LDG.E R6, desc[UR18][R6.64] ;  /* 0x0000001206067981 */ /* 0x001f24000c1e1900 */
[----:B---3--:R-:W-:Y:S01]  /*0670*/  IMAD.WIDE.U32 R4, R3, 0x4, R4 ;  /* 0x0000000403047825 */ /* 0x008fe200078e0004 */
[----:B------:R-:W-:Y:S01]  /*0680*/  IADD3.X R3, PT, PT, RZ, RZ, RZ, P0, !PT ;  /* 0x000000ffff037210 */ /* 0x000fe200007fe4ff */
[----:B------:R-:W3:Y:S01]  /*0690*/  LDG.E R17, desc[UR18][R8.64] ;  /* 0x0000001208117981 */ /* 0x000ee2000c1e1900 */
[----:B--2---:R-:W-:-:S03]  /*06a0*/  LEA R2, P0, R10, UR6, 0x2 ;  /* 0x000000060a027c11 */ /* 0x004fc6000f8010ff */
[----:B------:R-:W4:Y:S01]  /*06b0*/  LDG.E R5, desc[UR18][R4.64] ;  /* 0x0000001204057981 */ /* 0x000f22000c1e1900 */
[----:B------:R-:W-:Y:S01]  /*06c0*/  LEA.HI.X R3, R10, UR7, R3, 0x2, P0 ;  /* 0x000000070a037c11 */ /* 0x000fe200080f1403 */
[----:B------:R-:W-:-:S04]  /*06d0*/  IMAD.WIDE R10, R11, 0x4, R8 ;  /* 0x000000040b0a7825 */ /* 0x000fc800078e0208 */
[----:B------:R-:W3:Y:S01]  /*06e0*/  LDG.E R16, desc[UR18][R2.64+0x4] ;  /* 0x0000041202107981 */ /* 0x000ee2000c1e1900 */
[----:B------:R-:W-:-:S03]  /*06f0*/  IMAD.WIDE R14, R15, 0x4, R10 ;  /* 0x000000040f0e7825 */ /* 0x000fc600078e020a */
[----:B------:R-:W2:Y:S04]  /*0700*/  LDG.E R19, desc[UR18][R10.64] ;  /* 0x000000120a137981 */ /* 0x000ea8000c1e1900 */
[----:B------:R-:W2:Y:S04]  /*0710*/  LDG.E R18, desc[UR18][R2.64+0x8] ;  /* 0x0000081202127981 */ /* 0x000ea8000c1e1900 */
[----:B------:R-:W5:Y:S04]  /*0720*/  LDG.E R20, desc[UR18][R2.64+0xc] ;  /* 0x00000c1202147981 */ /* 0x000f68000c1e1900 */
[----:B------:R-:W5:Y:S01]  /*0730*/  LDG.E R14, desc[UR18][R14.64] ;  /* 0x000000120e0e7981 */ /* 0x000f62000c1e1900 */
[----:B------:R-:W-:Y:S01]  /*0740*/  UIADD3 UR4, UPT, UPT, UR4, 0x4, URZ ;  /* 0x0000000404047890 */ /* 0x000fe2000fffe0ff */
[----:B----4-:R-:W-:-:S04]  /*0750*/  FFMA R5, R5, R6, R12 ;  /* 0x0000000605057223 */ /* 0x010fc8000000000c */
[----:B---3--:R-:W-:-:S04]  /*0760*/  FFMA R5, R16, R17, R5 ;  /* 0x0000001110057223 */ /* 0x008fc80000000005 */
[----:B--2---:R-:W-:-:S04]  /*0770*/  FFMA R5, R18, R19, R5 ;  /* 0x0000001312057223 */ /* 0x004fc80000000005 */
[----:B-----5:R-:W-:-:S07]  /*0780*/  FFMA R12, R20, R14, R5 ;  /* 0x0000000e140c7223 */ /* 0x020fce0000000005 */
.L_x_3:
[----:B------:R-:W-:Y:S05]  /*0790*/  BRA.U !UP1, `(.L_x_2) ;  /* 0x0000000109b07547 */ /* 0x000fea000b800000 */
[----:B------:R-:W-:Y:S01]  /*07a0*/  UISETP.NE.AND UP0, UPT, UR5, 0x1, UPT ;  /* 0x000000010500788c */ /* 0x000fe2000bf05270 */
[----:B------:R-:W-:Y:S01]  /*07b0*/  MOV R7, UR4 ;  /* 0x0000000400077c02 */ /* 0x000fe20008000f00 */
[----:B------:R-:W-:Y:S02]  /*07c0*/  ULOP3.LUT UR5, UR20, 0x1, URZ, 0xc0, !UPT ;  /* 0x0000000114057892 */ /* 0x000fe4000f8ec0ff */
[----:B------:R-:W-:Y:S02]  /*07d0*/  IMAD.U32 R15, RZ, RZ, UR20 ;  /* 0x00000014ff0f7e24 */ /* 0x000fe4000f8e00ff */
[----:B------:R-:W-:Y:S01]  /*07e0*/  UISETP.NE.U32.AND UP1, UPT, UR5, 0x1, UPT ;  /* 0x000000010500788c */ /* 0x000fe2000bf25070 */
[----:B------:R-:W-:-:S04]  /*07f0*/  PLOP3.LUT P1, PT, PT, PT, UP0, 0x80, 0x8 ;  /* 0x000000000008781c */ /* 0x000fc80003f2f008 */
[----:B------:R-:W1:Y:S01]  /*0800*/  @UP0 LDCU.64 UR6, c[0x0][0x388] ;  /* 0x00007100ff0607ac */ /* 0x000e620008000a00 */
[----:B------:R-:W-:Y:S01]  /*0810*/  PLOP3.LUT P0, PT, PT, PT, UP1, 0x80, 0x8 ;  /* 0x000000000008781c */ /* 0x000fe20003f0f018 */
[----:B------:R-:W2:Y:S01]  /*0820*/  @UP0 LDCU.64 UR8, c[0x0][0x390] ;  /* 0x00007200ff0807ac */ /* 0x000ea20008000a00 */
[----:B------:R-:W3:Y:S06]  /*0830*/  @UP0 LDCU.64 UR10, c[0x0][0x388] ;  /* 0x00007100ff0a07ac */ /* 0x000eec0008000a00 */
[C---:B------:R-:W-:Y:S01]  /*0840*/  @P1 VIADD R3, R13.reuse, UR4 ;  /* 0x000000040d031c36 */ /* 0x040fe20008000000 */
[----:B------:R-:W-:Y:S01]  /*0850*/  @P1 IADD3 R6, P2, PT, R13, UR4, RZ ;  /* 0x000000040d061c10 */ /* 0x000fe2000ff5e0ff */
[----:B------:R-:W4:Y:S01]  /*0860*/  @!UP1 LDCU.64 UR12, c[0x0][0x388] ;  /* 0x00007100ff0c97ac */ /* 0x000f220008000a00 */
[----:B------:R-:W-:Y:S01]  /*0870*/  @UP0 UIADD3 UR4, UPT, UPT, UR4, 0x2, URZ ;  /* 0x0000000204040890 */ /* 0x000fe2000fffe0ff */
[----:B-1----:R-:W-:-:S02]  /*0880*/  MOV R10, UR6 ;  /* 0x00000006000a7c02 */ /* 0x002fc40008000f00 */
[----:B------:R-:W-:Y:S01]  /*0890*/  MOV R11, UR7 ;  /* 0x00000007000b7c02 */ /* 0x000fe20008000f00 */
[----:B------:R-:W1:Y:S01]  /*08a0*/  @!UP1 LDCU.64 UR6, c[0x0][0x390] ;  /* 0x00007200ff0697ac */ /* 0x000e620008000a00 */
[----:B--2---:R-:W-:Y:S02]  /*08b0*/  MOV R4, UR8 ;  /* 0x0000000800047c02 */ /* 0x004fe40008000f00 */
[----:B------:R-:W-:Y:S01]  /*08c0*/  MOV R5, UR9 ;  /* 0x0000000900057c02 */ /* 0x000fe20008000f00 */
[----:B------:R-:W-:-:S04]  /*08d0*/  @P1 IMAD.WIDE.U32 R10, R3, 0x4, R10 ;  /* 0x00000004030a1825 */ /* 0x000fc800078e000a */
[----:B------:R-:W-:Y:S01]  /*08e0*/  @P1 IMAD R3, R7, UR20, R0 ;  /* 0x0000001407031c24 */ /* 0x000fe2000f8e0200 */
[----:B------:R-:W-:Y:S01]  /*08f0*/  @P1 IADD3.X R7, PT, PT, RZ, RZ, RZ, P2, !PT ;  /* 0x000000ffff071210 */ /* 0x000fe200017fe4ff */
[----:B0-----:R-:W2:Y:S01]  /*0900*/  @P1 LDG.E R11, desc[UR18][R10.64] ;  /* 0x000000120a0b1981 */ /* 0x001ea2000c1e1900 */
[C---:B---3--:R-:W-:Y:S01]  /*0910*/  @P1 LEA R2, P2, R6.reuse, UR10, 0x2 ;  /* 0x0000000a06021c11 */ /* 0x048fe2000f8410ff */
[----:B------:R-:W-:Y:S01]  /*0920*/  @P1 IMAD.WIDE R4, R3, 0x4, R4 ;  /* 0x0000000403041825 */ /* 0x000fe200078e0204 */
[----:B------:R-:W-:Y:S02]  /*0930*/  MOV R19, UR4 ;  /* 0x0000000400137c02 */ /* 0x000fe40008000f00 */
[----:B------:R-:W-:Y:S02]  /*0940*/  @P1 LEA.HI.X R3, R6, UR11, R7, 0x2, P2 ;  /* 0x0000000b06031c11 */ /* 0x000fe400090f1407 */
[----:B----4-:R-:W-:Y:S01]  /*0950*/  MOV R6, UR12 ;  /* 0x0000000c00067c02 */ /* 0x010fe20008000f00 */
[----:B------:R-:W-:Y:S01]  /*0960*/  @P1 IMAD.WIDE R14, R15, 0x4, R4 ;  /* 0x000000040f0e1825 */ /* 0x000fe200078e0204 */
[----:B------:R-:W-:Y:S01]  /*0970*/  MOV R7, UR13 ;  /* 0x0000000d00077c02 */ /* 0x000fe20008000f00 */
[----:B------:R-:W2:Y:S01]  /*0980*/  @P1 LDG.E R4, desc[UR18][R4.64] ;  /* 0x0000001204041981 */ /* 0x000ea2000c1e1900 */
[----:B------:R-:W-:Y:S01]  /*0990*/  @!P0 IADD3 R17, PT, PT, R13, UR4, RZ ;  /* 0x000000040d118c10 */ /* 0x000fe2000fffe0ff */
[----:B------:R-:W-:Y:S01]  /*09a0*/  @!P0 IMAD R19, R19, UR20, R0 ;  /* 0x0000001413138c24 */ /* 0x000fe2000f8e0200 */
[----:B-1----:R-:W-:Y:S01]  /*09b0*/  MOV R8, UR6 ;  /* 0x0000000600087c02 */ /* 0x002fe20008000f00 */
[----:B------:R-:W3:Y:S01]  /*09c0*/  @P1 LDG.E R14, desc[UR18][R14.64] ;  /* 0x000000120e0e1981 */ /* 0x000ee2000c1e1900 */
[----:B------:R-:W-:Y:S01]  /*09d0*/  MOV R9, UR7 ;  /* 0x0000000700097c02 */ /* 0x000fe20008000f00 */
[----:B------:R-:W-:-:S02]  /*09e0*/  @!P0 IMAD.WIDE.U32 R6, R17, 0x4, R6 ;  /* 0x0000000411068825 */ /* 0x000fc400078e0006 */
[----:B------:R-:W3:Y:S02]  /*09f0*/  @P1 LDG.E R2, desc[UR18][R2.64+0x4] ;  /* 0x0000041202021981 */ /* 0x000ee4000c1e1900 */
[----:B------:R-:W-:Y:S02]  /*0a00*/  @!P0 IMAD.WIDE R8, R19, 0x4, R8 ;  /* 0x0000000413088825 */ /* 0x000fe400078e0208 */
[----:B------:R-:W4:Y:S04]  /*0a10*/  @!P0 LDG.E R7, desc[UR18][R6.64] ;  /* 0x0000001206078981 */ /* 0x000f28000c1e1900 */
[----:B------:R-:W4:Y:S01]  /*0a20*/  @!P0 LDG.E R8, desc[UR18][R8.64] ;  /* 0x0000001208088981 */ /* 0x000f22000c1e1900 */
[----:B--2---:R-:W-:-:S04]  /*0a30*/  @P1 FFMA R11, R11, R4, R12 ;  /* 0x000000040b0b1223 */ /* 0x004fc8000000000c */
[----:B---3--:R-:W-:-:S04]  /*0a40*/  @P1 FFMA R12, R2, R14, R11 ;  /* 0x0000000e020c1223 */ /* 0x008fc8000000000b */
[----:B----4-:R-:W-:-:S07]  /*0a50*/  @!P0 FFMA R12, R7, R8, R12 ;  /* 0x00000008070c8223 */ /* 0x010fce000000000c */
.L_x_2:
[----:B------:R-:W1:Y:S01]  /*0a60*/  LDC.64 R2, c[0x0][0x380] ;  /* 0x0000e000ff027b82 */ /* 0x000e620000000a00 */
[----:B------:R-:W-:-:S05]  /*0a70*/  IADD3 R13, PT, PT, R0, R13, RZ ;  /* 0x0000000d000d7210 */ /* 0x000fca0007ffe0ff */
[----:B-1----:R-:W-:-:S05]  /*0a80*/  IMAD.WIDE R2, R13, 0x4, R2 ;  /* 0x000000040d027825 */ /* 0x002fca00078e0202 */
[----:B0-----:R-:W-:Y:S01]  /*0a90*/  STG.E desc[UR18][R2.64], R12 ;  /* 0x0000000c02007986 */ /* 0x001fe2000c101912 */
[----:B------:R-:W-:Y:S05]  /*0aa0*/  EXIT ;  /* 0x000000000000794d */ /* 0x000fea0003800000 */
.L_x_4:
[----:B------:R-:W-:-:S00]  /*0ab0*/  BRA `(.L_x_4) ;  /* 0xfffffffc00fc7947 */ /* 0x000fc0000383ffff */
[----:B------:R-:W-:-:S00]  /*0ac0*/  NOP ;  /* 0x0000000000007918 */ /* 0x000fc00000000000 */
        /* <DEDUP_REMOVED lines=11> */
.L_x_5:


//--------------------- .nv.shared.reserved.0     --------------------------
	.section	.nv.shared.reserved.0,"aw",@nobits
	.weak		__nv_reservedSMEM_offset_0_alias
	.size		__nv_reservedSMEM_offset_0_alias, 0, 64
	.other		__nv_reservedSMEM_offset_0_alias,@"STO_CUDA_RESERVED_SHARED STV_DEFAULT"
__nv_reservedSMEM_offset_0_alias:
	.zero		0
	.zero		64


//--------------------- .nv.constant0._Z9matrixMulPfS_S_i --------------------------
	.section	.nv.constant0._Z9matrixMulPfS_S_i,"a",@progbits
	.sectionflags	@""
	.align	4
.nv.constant0._Z9matrixMulPfS_S_i:
	.zero		924


//--------------------- SYMBOLS --------------------------

	.type		.nv.reservedSmem.offset0,@object
	.size		.nv.reservedSmem.offset0,0x4
